	.headerflags	@"EF_CUDA_TEXMODE_UNIFIED EF_CUDA_64BIT_ADDRESS EF_CUDA_ACCELERATORS EF_CUDA_SM90 EF_CUDA_VIRTUAL_SM(EF_CUDA_SM90)"
	.elftype	@"ET_EXEC"


//--------------------- .nv.info                  --------------------------
	.section	.nv.info,"",@"SHT_CUDA_INFO"
	.align	4


	//----- nvinfo : EIATTR_REGCOUNT
	.align		4
        /*0000*/ 	.byte	0x04, 0x2f
        /*0002*/ 	.short	(.L_1 - .L_0)
	.align		4
.L_0:
        /*0004*/ 	.word	index@(triton_poi_fused_mul_native_group_norm_sigmoid_7)
        /*0008*/ 	.word	0x00000020


	//----- nvinfo : EIATTR_MIN_STACK_SIZE
	.align		4
.L_1:
        /*000c*/ 	.byte	0x04, 0x12
        /*000e*/ 	.short	(.L_3 - .L_2)
	.align		4
.L_2:
        /*0010*/ 	.word	index@(triton_poi_fused_mul_native_group_norm_sigmoid_7)
        /*0014*/ 	.word	0x00000000


	//----- nvinfo : EIATTR_FRAME_SIZE
	.align		4
.L_3:
        /*0018*/ 	.byte	0x04, 0x11
        /*001a*/ 	.short	(.L_5 - .L_4)
	.align		4
.L_4:
        /*001c*/ 	.word	index@(triton_poi_fused_mul_native_group_norm_sigmoid_7)
        /*0020*/ 	.word	0x00000000


	//----- nvinfo : EIATTR_MIN_STACK_SIZE
	.align		4
.L_5:
        /*0024*/ 	.byte	0x04, 0x12
        /*0026*/ 	.short	(.L_7 - .L_6)
	.align		4
.L_6:
        /*0028*/ 	.word	index@(triton_poi_fused_mul_native_group_norm_sigmoid_7)
        /*002c*/ 	.word	0x00000000
.L_7:


//--------------------- .nv.info.triton_poi_fused_mul_native_group_norm_sigmoid_7 --------------------------
	.section	.nv.info.triton_poi_fused_mul_native_group_norm_sigmoid_7,"",@"SHT_CUDA_INFO"
	.sectionflags	@""
	.align	4


	//----- nvinfo : EIATTR_CUDA_API_VERSION
	.align		4
        /*0000*/ 	.byte	0x04, 0x37
        /*0002*/ 	.short	(.L_9 - .L_8)
.L_8:
        /*0004*/ 	.word	0x0000007c


	//----- nvinfo : EIATTR_KPARAM_INFO
	.align		4
.L_9:
        /*0008*/ 	.byte	0x04, 0x17
        /*000a*/ 	.short	(.L_11 - .L_10)
.L_10:
        /*000c*/ 	.word	0x00000000
        /*0010*/ 	.short	0x0006
        /*0012*/ 	.short	0x0030
        /*0014*/ 	.byte	0x00, 0xf0, 0x11, 0x00


	//----- nvinfo : EIATTR_KPARAM_INFO
	.align		4
.L_11:
        /*0018*/ 	.byte	0x04, 0x17
        /*001a*/ 	.short	(.L_13 - .L_12)
.L_12:
        /*001c*/ 	.word	0x00000000
        /*0020*/ 	.short	0x0005
        /*0022*/ 	.short	0x0028
        /*0024*/ 	.byte	0x00, 0xf4, 0x21, 0x00


	//----- nvinfo : EIATTR_KPARAM_INFO
	.align		4
.L_13:
        /*0028*/ 	.byte	0x04, 0x17
        /*002a*/ 	.short	(.L_15 - .L_14)
.L_14:
        /*002c*/ 	.word	0x00000000
        /*0030*/ 	.short	0x0004
        /*0032*/ 	.short	0x0020
        /*0034*/ 	.byte	0x00, 0xf4, 0x21, 0x00


	//----- nvinfo : EIATTR_KPARAM_INFO
	.align		4
.L_15:
        /*0038*/ 	.byte	0x04, 0x17
        /*003a*/ 	.short	(.L_17 - .L_16)
.L_16:
        /*003c*/ 	.word	0x00000000
        /*0040*/ 	.short	0x0003
        /*0042*/ 	.short	0x0018
        /*0044*/ 	.byte	0x00, 0xf4, 0x21, 0x00


	//----- nvinfo : EIATTR_KPARAM_INFO
	.align		4
.L_17:
        /*0048*/ 	.byte	0x04, 0x17
        /*004a*/ 	.short	(.L_19 - .L_18)
.L_18:
        /*004c*/ 	.word	0x00000000
        /*0050*/ 	.short	0x0002
        /*0052*/ 	.short	0x0010
        /*0054*/ 	.byte	0x00, 0xf4, 0x21, 0x00


	//----- nvinfo : EIATTR_KPARAM_INFO
	.align		4
.L_19:
        /*0058*/ 	.byte	0x04, 0x17
        /*005a*/ 	.short	(.L_21 - .L_20)
.L_20:
        /*005c*/ 	.word	0x00000000
        /*0060*/ 	.short	0x0001
        /*0062*/ 	.short	0x0008
        /*0064*/ 	.byte	0x00, 0xf4, 0x21, 0x00


	//----- nvinfo : EIATTR_KPARAM_INFO
	.align		4
.L_21:
        /*0068*/ 	.byte	0x04, 0x17
        /*006a*/ 	.short	(.L_23 - .L_22)
.L_22:
        /*006c*/ 	.word	0x00000000
        /*0070*/ 	.short	0x0000
        /*0072*/ 	.short	0x0000
        /*0074*/ 	.byte	0x00, 0xf4, 0x21, 0x00


	//----- nvinfo : EIATTR_SPARSE_MMA_MASK
	.align		4
.L_23:
        /*0078*/ 	.byte	0x03, 0x50
        /*007a*/ 	.short	0x0000


	//----- nvinfo : EIATTR_MAXREG_COUNT
	.align		4
        /*007c*/ 	.byte	0x03, 0x1b
        /*007e*/ 	.short	0x00ff


	//----- nvinfo : EIATTR_EXIT_INSTR_OFFSETS
	.align		4
        /*0080*/ 	.byte	0x04, 0x1c
        /*0082*/ 	.short	(.L_25 - .L_24)


	//   ....[0]....
.L_24:
        /*0084*/ 	.word	0x00000b50


	//----- nvinfo : EIATTR_REQNTID
	.align		4
.L_25:
        /*0088*/ 	.byte	0x04, 0x10
        /*008a*/ 	.short	(.L_27 - .L_26)
.L_26:
        /*008c*/ 	.word	0x00000080
        /*0090*/ 	.word	0x00000001
        /*0094*/ 	.word	0x00000001


	//----- nvinfo : EIATTR_CBANK_PARAM_SIZE
	.align		4
.L_27:
        /*0098*/ 	.byte	0x03, 0x19
        /*009a*/ 	.short	0x0034


	//----- nvinfo : EIATTR_PARAM_CBANK
	.align		4
        /*009c*/ 	.byte	0x04, 0x0a
        /*009e*/ 	.short	(.L_29 - .L_28)
	.align		4
.L_28:
        /*00a0*/ 	.word	index@(.nv.constant0.triton_poi_fused_mul_native_group_norm_sigmoid_7)
        /*00a4*/ 	.short	0x0210
        /*00a6*/ 	.short	0x0034


	//----- nvinfo : EIATTR_SW_WAR
	.align		4
.L_29:
        /*00a8*/ 	.byte	0x04, 0x36
        /*00aa*/ 	.short	(.L_31 - .L_30)
.L_30:
        /*00ac*/ 	.word	0x00000008
.L_31:


//--------------------- .nv.callgraph             --------------------------
	.section	.nv.callgraph,"",@"SHT_CUDA_CALLGRAPH"
	.align	4
	.sectionentsize	8
	.align		4
        /*0000*/ 	.word	0x00000000
	.align		4
        /*0004*/ 	.word	0xffffffff
	.align		4
        /*0008*/ 	.word	0x00000000
	.align		4
        /*000c*/ 	.word	0xfffffffe
	.align		4
        /*0010*/ 	.word	0x00000000
	.align		4
        /*0014*/ 	.word	0xfffffffd
	.align		4
        /*0018*/ 	.word	0x00000000
	.align		4
        /*001c*/ 	.word	0xfffffffc


//--------------------- .text.triton_poi_fused_mul_native_group_norm_sigmoid_7 --------------------------
	.section	.text.triton_poi_fused_mul_native_group_norm_sigmoid_7,"ax",@progbits
	.align	128
        .global         triton_poi_fused_mul_native_group_norm_sigmoid_7
        .type           triton_poi_fused_mul_native_group_norm_sigmoid_7,@function
        .size           triton_poi_fused_mul_native_group_norm_sigmoid_7,(.L_x_1 - triton_poi_fused_mul_native_group_norm_sigmoid_7)
        .other          triton_poi_fused_mul_native_group_norm_sigmoid_7,@"STO_CUDA_ENTRY STV_DEFAULT"
triton_poi_fused_mul_native_group_norm_sigmoid_7:
.text.triton_poi_fused_mul_native_group_norm_sigmoid_7:
[----:B------:R-:W-:Y:S01]  /*0000*/  LDC R1, c[0x0][0x28] ;  /* 0x00000a00ff017b82 */ /* 0x000fe20000000800 */
[----:B------:R-:W1:Y:S07]  /*0010*/  S2R R0, SR_TID.X ;  /* 0x0000000000007919 */ /* 0x000e6e0000002100 */
[----:B------:R-:W2:Y:S01]  /*0020*/  LDC.64 R10, c[0x0][0x220] ;  /* 0x00008800ff0a7b82 */ /* 0x000ea20000000a00 */
[----:B------:R-:W-:Y:S01]  /*0030*/  ULDC.64 UR4, c[0x0][0x208] ;  /* 0x0000820000047ab9 */ /* 0x000fe20000000a00 */
[----:B------:R-:W3:Y:S06]  /*0040*/  S2R R3, SR_CTAID.X ;  /* 0x0000000000037919 */ /* 0x000eec0000002500 */
[----:B------:R-:W4:Y:S08]  /*0050*/  LDC.64 R8, c[0x0][0x218] ;  /* 0x00008600ff087b82 */ /* 0x000f300000000a00 */
[----:B------:R-:W5:Y:S08]  /*0060*/  LDC.64 R14, c[0x0][0x230] ;  /* 0x00008c00ff0e7b82 */ /* 0x000f700000000a00 */
[----:B------:R-:W5:Y:S01]  /*0070*/  LDC.64 R12, c[0x0][0x238] ;  /* 0x00008e00ff0c7b82 */ /* 0x000f620000000a00 */
[----:B-1----:R-:W-:-:S04]  /*0080*/  SHF.L.U32 R0, R0, 0x2, RZ ;  /* 0x0000000200007819 */ /* 0x002fc800000006ff */
[----:B------:R-:W-:Y:S02]  /*0090*/  LOP3.LUT R0, R0, 0x1fc, RZ, 0xc0, !PT ;  /* 0x000001fc00007812 */ /* 0x000fe400078ec0ff */
[----:B---3--:R-:W-:Y:S02]  /*00a0*/  SHF.R.S32.HI R21, RZ, 0x15, R3 ;  /* 0x00000015ff157819 */ /* 0x008fe40000011403 */
[----:B------:R-:W-:Y:S02]  /*00b0*/  LEA R0, R3, R0, 0xa ;  /* 0x0000000003007211 */ /* 0x000fe400078e50ff */
[----:B------:R-:W1:Y:S01]  /*00c0*/  LDC.64 R2, c[0x0][0x228] ;  /* 0x00008a00ff027b82 */ /* 0x000e620000000a00 */
[----:B------:R-:W-:Y:S02]  /*00d0*/  SGXT R21, R21, 0x1 ;  /* 0x000000011515781a */ /* 0x000fe40000000200 */
[----:B----4-:R-:W-:Y:S02]  /*00e0*/  IMAD.WIDE R8, R0, 0x4, R8 ;  /* 0x0000000400087825 */ /* 0x010fe400078e0208 */
[----:B------:R-:W-:-:S02]  /*00f0*/  LEA.HI R4, R21, R0, RZ, 0xa ;  /* 0x0000000015047211 */ /* 0x000fc400078f50ff */
[----:B------:R-:W-:Y:S02]  /*0100*/  LEA.HI R6, R21, R0, RZ, 0xc ;  /* 0x0000000015067211 */ /* 0x000fe400078f60ff */
[----:B------:R-:W-:Y:S02]  /*0110*/  SHF.R.S32.HI R4, RZ, 0xa, R4 ;  /* 0x0000000aff047819 */ /* 0x000fe40000011404 */
[----:B------:R-:W-:Y:S02]  /*0120*/  SHF.R.S32.HI R29, RZ, 0xc, R6 ;  /* 0x0000000cff1d7819 */ /* 0x000fe40000011406 */
[----:B------:R-:W-:-:S03]  /*0130*/  LEA.HI R5, R4, R4, RZ, 0x7 ;  /* 0x0000000404057211 */ /* 0x000fc600078f38ff */
[----:B--2---:R-:W-:Y:S01]  /*0140*/  IMAD.WIDE R26, R29, 0x4, R10 ;  /* 0x000000041d1a7825 */ /* 0x004fe200078e020a */
[----:B------:R-:W-:-:S04]  /*0150*/  LOP3.LUT R5, R5, 0xffffff80, RZ, 0xc0, !PT ;  /* 0xffffff8005057812 */ /* 0x000fc800078ec0ff */
[----:B------:R-:W-:Y:S01]  /*0160*/  IADD3 R23, R4, -R5, RZ ;  /* 0x8000000504177210 */ /* 0x000fe20007ffe0ff */
[----:B------:R-:W2:Y:S01]  /*0170*/  LDG.E.EL R16, desc[UR4][R26.64] ;  /* 0x000000041a107981 */ /* 0x000ea2000c2e1900 */
[----:B-1----:R-:W-:-:S03]  /*0180*/  IMAD.WIDE R28, R29, 0x4, R2 ;  /* 0x000000041d1c7825 */ /* 0x002fc600078e0202 */
[----:B------:R-:W2:Y:S01]  /*0190*/  LDG.E.128 R4, desc[UR4][R8.64] ;  /* 0x0000000408047981 */ /* 0x000ea2000c1e1d00 */
[C---:B-----5:R-:W-:Y:S01]  /*01a0*/  IMAD.WIDE R24, R23.reuse, 0x4, R14 ;  /* 0x0000000417187825 */ /* 0x060fe200078e020e */
[----:B------:R-:W-:Y:S02]  /*01b0*/  IADD3 R20, R0, 0x200, RZ ;  /* 0x0000020000147810 */ /* 0x000fe40007ffe0ff */
[----:B------:R-:W3:Y:S01]  /*01c0*/  LDG.E.EL R17, desc[UR4][R28.64] ;  /* 0x000000041c117981 */ /* 0x000ee2000c2e1900 */
[----:B0-----:R-:W-:-:S03]  /*01d0*/  IMAD.WIDE R22, R23, 0x4, R12 ;  /* 0x0000000417167825 */ /* 0x001fc600078e020c */
[----:B------:R-:W4:Y:S04]  /*01e0*/  LDG.E.EL R18, desc[UR4][R24.64] ;  /* 0x0000000418127981 */ /* 0x000f28000c2e1900 */
[----:B------:R0:W4:Y:S02]  /*01f0*/  LDG.E.EL R19, desc[UR4][R22.64] ;  /* 0x0000000416137981 */ /* 0x000124000c2e1900 */
[CC--:B0-----:R-:W-:Y:S02]  /*0200*/  LEA.HI R22, R21.reuse, R20.reuse, RZ, 0xa ;  /* 0x0000001415167211 */ /* 0x0c1fe400078f50ff */
[----:B------:R-:W-:Y:S02]  /*0210*/  LEA.HI R20, R21, R20, RZ, 0xc ;  /* 0x0000001415147211 */ /* 0x000fe400078f60ff */
[----:B------:R-:W-:-:S02]  /*0220*/  SHF.R.S32.HI R27, RZ, 0xa, R22 ;  /* 0x0000000aff1b7819 */ /* 0x000fc40000011416 */
[----:B------:R-:W-:Y:S02]  /*0230*/  SHF.R.S32.HI R23, RZ, 0xc, R20 ;  /* 0x0000000cff177819 */ /* 0x000fe40000011414 */
[----:B------:R-:W-:-:S03]  /*0240*/  LEA.HI R26, R27, R27, RZ, 0x7 ;  /* 0x0000001b1b1a7211 */ /* 0x000fc600078f38ff */
[C---:B------:R-:W-:Y:S01]  /*0250*/  IMAD.WIDE R20, R23.reuse, 0x4, R10 ;  /* 0x0000000417147825 */ /* 0x040fe200078e020a */
[----:B------:R-:W-:Y:S01]  /*0260*/  LOP3.LUT R26, R26, 0xffffff80, RZ, 0xc0, !PT ;  /* 0xffffff801a1a7812 */ /* 0x000fe200078ec0ff */
[----:B------:R-:W5:Y:S02]  /*0270*/  LDG.E.128 R8, desc[UR4][R8.64+0x800] ;  /* 0x0008000408087981 */ /* 0x000f64000c1e1d00 */
[----:B------:R-:W-:Y:S01]  /*0280*/  IMAD.WIDE R2, R23, 0x4, R2 ;  /* 0x0000000417027825 */ /* 0x000fe200078e0202 */
[----:B------:R-:W-:Y:S01]  /*0290*/  IADD3 R27, R27, -R26, RZ ;  /* 0x8000001a1b1b7210 */ /* 0x000fe20007ffe0ff */
[----:B------:R0:W5:Y:S04]  /*02a0*/  LDG.E.EL R20, desc[UR4][R20.64] ;  /* 0x0000000414147981 */ /* 0x000168000c2e1900 */
[C---:B------:R-:W-:Y:S01]  /*02b0*/  IMAD.WIDE R14, R27.reuse, 0x4, R14 ;  /* 0x000000041b0e7825 */ /* 0x040fe200078e020e */
[----:B------:R-:W5:Y:S03]  /*02c0*/  LDG.E.EL R2, desc[UR4][R2.64] ;  /* 0x0000000402027981 */ /* 0x000f66000c2e1900 */
[----:B------:R-:W-:-:S02]  /*02d0*/  IMAD.WIDE R12, R27, 0x4, R12 ;  /* 0x000000041b0c7825 */ /* 0x000fc400078e020c */
[----:B------:R1:W5:Y:S04]  /*02e0*/  LDG.E.EL R14, desc[UR4][R14.64] ;  /* 0x000000040e0e7981 */ /* 0x000368000c2e1900 */
[----:B------:R0:W5:Y:S01]  /*02f0*/  LDG.E.EL R13, desc[UR4][R12.64] ;  /* 0x000000040c0d7981 */ /* 0x000162000c2e1900 */
[----:B--2---:R-:W-:-:S04]  /*0300*/  FADD R4, R4, -R16 ;  /* 0x8000001004047221 */ /* 0x004fc80000000000 */
[----:B---3--:R-:W-:-:S04]  /*0310*/  FMUL R4, R17, R4 ;  /* 0x0000000411047220 */ /* 0x008fc80000400000 */
[----:B----4-:R-:W-:-:S04]  /*0320*/  FFMA R4, R18, R4, R19 ;  /* 0x0000000412047223 */ /* 0x010fc80000000013 */
[----:B0-----:R-:W-:Y:S01]  /*0330*/  FADD R21, RZ, -R4 ;  /* 0x80000004ff157221 */ /* 0x001fe20000000000 */
[--C-:B------:R-:W-:Y:S01]  /*0340*/  FADD R22, R5, -R16.reuse ;  /* 0x8000001005167221 */ /* 0x100fe20000000000 */
[--C-:B------:R-:W-:Y:S02]  /*0350*/  FADD R6, R6, -R16.reuse ;  /* 0x8000001006067221 */ /* 0x100fe40000000000 */
[----:B------:R-:W-:Y:S01]  /*0360*/  FMUL R21, R21, 1.4426950216293334961 ;  /* 0x3fb8aa3b15157820 */ /* 0x000fe20000400000 */
[----:B------:R-:W-:Y:S01]  /*0370*/  FADD R16, R7, -R16 ;  /* 0x8000001007107221 */ /* 0x000fe20000000000 */
[C---:B------:R-:W-:Y:S01]  /*0380*/  FMUL R5, R17.reuse, R22 ;  /* 0x0000001611057220 */ /* 0x040fe20000400000 */
[----:B------:R-:W-:Y:S02]  /*0390*/  FMUL R6, R17, R6 ;  /* 0x0000000611067220 */ /* 0x000fe40000400000 */
[----:B------:R-:W-:Y:S01]  /*03a0*/  FSETP.GEU.AND P4, PT, R21, -126, PT ;  /* 0xc2fc00001500780b */ /* 0x000fe20003f8e000 */
[----:B------:R-:W-:Y:S01]  /*03b0*/  FMUL R7, R17, R16 ;  /* 0x0000001011077220 */ /* 0x000fe20000400000 */
[C-C-:B------:R-:W-:Y:S01]  /*03c0*/  FFMA R5, R18.reuse, R5, R19.reuse ;  /* 0x0000000512057223 */ /* 0x140fe20000000013 */
[----:B------:R-:W-:-:S02]  /*03d0*/  FFMA R6, R18, R6, R19 ;  /* 0x0000000612067223 */ /* 0x000fc40000000013 */
[----:B------:R-:W-:Y:S01]  /*03e0*/  FFMA R7, R18, R7, R19 ;  /* 0x0000000712077223 */ /* 0x000fe20000000013 */
[----:B-1----:R-:W-:Y:S01]  /*03f0*/  FADD R15, RZ, -R5 ;  /* 0x80000005ff0f7221 */ /* 0x002fe20000000000 */
[--C-:B-----5:R-:W-:Y:S01]  /*0400*/  FADD R9, R9, -R20.reuse ;  /* 0x8000001409097221 */ /* 0x120fe20000000000 */
[--C-:B------:R-:W-:Y:S01]  /*0410*/  FADD R19, R10, -R20.reuse ;  /* 0x800000140a137221 */ /* 0x100fe20000000000 */
[--C-:B------:R-:W-:Y:S01]  /*0420*/  FADD R3, R8, -R20.reuse ;  /* 0x8000001408037221 */ /* 0x100fe20000000000 */
[----:B------:R-:W-:Y:S01]  /*0430*/  FADD R11, R11, -R20 ;  /* 0x800000140b0b7221 */ /* 0x000fe20000000000 */
[C---:B------:R-:W-:Y:S01]  /*0440*/  FMUL R8, R2.reuse, R9 ;  /* 0x0000000902087220 */ /* 0x040fe20000400000 */
[C---:B------:R-:W-:Y:S01]  /*0450*/  FMUL R9, R2.reuse, R19 ;  /* 0x0000001302097220 */ /* 0x040fe20000400000 */
[----:B------:R-:W-:Y:S01]  /*0460*/  @!P4 FMUL R21, R21, 0.5 ;  /* 0x3f0000001515c820 */ /* 0x000fe20000400000 */
[C---:B------:R-:W-:Y:S01]  /*0470*/  FMUL R3, R2.reuse, R3 ;  /* 0x0000000302037220 */ /* 0x040fe20000400000 */
[----:B------:R-:W-:Y:S01]  /*0480*/  FADD R16, RZ, -R6 ;  /* 0x80000006ff107221 */ /* 0x000fe20000000000 */
[----:B------:R-:W-:Y:S01]  /*0490*/  FMUL R11, R2, R11 ;  /* 0x0000000b020b7220 */ /* 0x000fe20000400000 */
[----:B------:R-:W-:Y:S01]  /*04a0*/  FMUL R15, R15, 1.4426950216293334961 ;  /* 0x3fb8aa3b0f0f7820 */ /* 0x000fe20000400000 */
[----:B------:R-:W0:Y:S01]  /*04b0*/  MUFU.EX2 R12, R21 ;  /* 0x00000015000c7308 */ /* 0x000e220000000800 */
[C-C-:B------:R-:W-:Y:S01]  /*04c0*/  FFMA R8, R14.reuse, R8, R13.reuse ;  /* 0x000000080e087223 */ /* 0x140fe2000000000d */
[C---:B------:R-:W-:Y:S01]  /*04d0*/  FFMA R9, R14.reuse, R9, R13 ;  /* 0x000000090e097223 */ /* 0x040fe2000000000d */
[----:B------:R-:W-:Y:S01]  /*04e0*/  FADD R17, RZ, -R7 ;  /* 0x80000007ff117221 */ /* 0x000fe20000000000 */
[----:B------:R-:W-:Y:S01]  /*04f0*/  FFMA R3, R14, R3, R13 ;  /* 0x000000030e037223 */ /* 0x000fe2000000000d */
[----:B------:R-:W-:Y:S01]  /*0500*/  FMUL R16, R16, 1.4426950216293334961 ;  /* 0x3fb8aa3b10107820 */ /* 0x000fe20000400000 */
[----:B------:R-:W-:Y:S01]  /*0510*/  FADD R18, RZ, -R8 ;  /* 0x80000008ff127221 */ /* 0x000fe20000000000 */
[----:B------:R-:W-:Y:S01]  /*0520*/  FADD R2, RZ, -R9 ;  /* 0x80000009ff027221 */ /* 0x000fe20000000000 */
[----:B------:R-:W-:Y:S01]  /*0530*/  FFMA R13, R14, R11, R13 ;  /* 0x0000000b0e0d7223 */ /* 0x000fe2000000000d */
[----:B------:R-:W-:Y:S01]  /*0540*/  FSETP.GEU.AND P1, PT, R15, -126, PT ;  /* 0xc2fc00000f00780b */ /* 0x000fe20003f2e000 */
[----:B------:R-:W-:Y:S01]  /*0550*/  FMUL R17, R17, 1.4426950216293334961 ;  /* 0x3fb8aa3b11117820 */ /* 0x000fe20000400000 */
[----:B------:R-:W-:Y:S01]  /*0560*/  FADD R10, RZ, -R3 ;  /* 0x80000003ff0a7221 */ /* 0x000fe20000000000 */
[----:B------:R-:W-:Y:S01]  /*0570*/  FMUL R18, R18, 1.4426950216293334961 ;  /* 0x3fb8aa3b12127820 */ /* 0x000fe20000400000 */
[----:B------:R-:W-:Y:S01]  /*0580*/  FMUL R11, R2, 1.4426950216293334961 ;  /* 0x3fb8aa3b020b7820 */ /* 0x000fe20000400000 */
[----:B------:R-:W-:Y:S01]  /*0590*/  FSETP.GEU.AND P0, PT, R16, -126, PT ;  /* 0xc2fc00001000780b */ /* 0x000fe20003f0e000 */
[----:B------:R-:W-:Y:S01]  /*05a0*/  FADD R2, RZ, -R13 ;  /* 0x8000000dff027221 */ /* 0x000fe20000000000 */
[----:B------:R-:W-:Y:S01]  /*05b0*/  FMUL R10, R10, 1.4426950216293334961 ;  /* 0x3fb8aa3b0a0a7820 */ /* 0x000fe20000400000 */
[----:B------:R-:W-:-:S02]  /*05c0*/  FSETP.GEU.AND P2, PT, R17, -126, PT ;  /* 0xc2fc00001100780b */ /* 0x000fc40003f4e000 */
[----:B------:R-:W-:Y:S01]  /*05d0*/  FSETP.GEU.AND P5, PT, R18, -126, PT ;  /* 0xc2fc00001200780b */ /* 0x000fe20003fae000 */
[----:B------:R-:W-:Y:S01]  /*05e0*/  FMUL R14, R2, 1.4426950216293334961 ;  /* 0x3fb8aa3b020e7820 */ /* 0x000fe20000400000 */
[----:B------:R-:W-:Y:S01]  /*05f0*/  FSETP.GEU.AND P3, PT, R11, -126, PT ;  /* 0xc2fc00000b00780b */ /* 0x000fe20003f6e000 */
[----:B0-----:R-:W-:Y:S01]  /*0600*/  @!P4 FMUL R12, R12, R12 ;  /* 0x0000000c0c0cc220 */ /* 0x001fe20000400000 */
[----:B------:R-:W-:Y:S02]  /*0610*/  FSETP.GEU.AND P6, PT, R10, -126, PT ;  /* 0xc2fc00000a00780b */ /* 0x000fe40003fce000 */
[----:B------:R-:W-:Y:S01]  /*0620*/  FSETP.GEU.AND P4, PT, R14, -126, PT ;  /* 0xc2fc00000e00780b */ /* 0x000fe20003f8e000 */
[----:B------:R-:W-:Y:S01]  /*0630*/  @!P1 FMUL R15, R15, 0.5 ;  /* 0x3f0000000f0f9820 */ /* 0x000fe20000400000 */
[----:B------:R-:W-:-:S03]  /*0640*/  @!P0 FMUL R16, R16, 0.5 ;  /* 0x3f00000010108820 */ /* 0x000fc60000400000 */
[----:B------:R-:W-:Y:S02]  /*0650*/  @!P2 FMUL R17, R17, 0.5 ;  /* 0x3f0000001111a820 */ /* 0x000fe40000400000 */
[----:B------:R-:W0:Y:S01]  /*0660*/  MUFU.EX2 R15, R15 ;  /* 0x0000000f000f7308 */ /* 0x000e220000000800 */
[----:B------:R-:W-:Y:S01]  /*0670*/  @!P5 FMUL R18, R18, 0.5 ;  /* 0x3f0000001212d820 */ /* 0x000fe20000400000 */
[----:B------:R-:W-:Y:S02]  /*0680*/  @!P3 FMUL R11, R11, 0.5 ;  /* 0x3f0000000b0bb820 */ /* 0x000fe40000400000 */
[----:B------:R-:W-:-:S04]  /*0690*/  @!P6 FMUL R10, R10, 0.5 ;  /* 0x3f0000000a0ae820 */ /* 0x000fc80000400000 */
[----:B------:R-:W1:Y:S01]  /*06a0*/  MUFU.EX2 R16, R16 ;  /* 0x0000001000107308 */ /* 0x000e620000000800 */
[----:B------:R-:W-:-:S07]  /*06b0*/  @!P4 FMUL R14, R14, 0.5 ;  /* 0x3f0000000e0ec820 */ /* 0x000fce0000400000 */
[----:B------:R-:W2:Y:S08]  /*06c0*/  MUFU.EX2 R17, R17 ;  /* 0x0000001100117308 */ /* 0x000eb00000000800 */
[----:B------:R-:W3:Y:S01]  /*06d0*/  MUFU.EX2 R18, R18 ;  /* 0x0000001200127308 */ /* 0x000ee20000000800 */
[----:B------:R-:W-:-:S07]  /*06e0*/  FADD R2, R12, 1 ;  /* 0x3f8000000c027421 */ /* 0x000fce0000000000 */
[----:B------:R-:W4:Y:S01]  /*06f0*/  MUFU.EX2 R11, R11 ;  /* 0x0000000b000b7308 */ /* 0x000f220000000800 */
[----:B0-----:R-:W-:-:S07]  /*0700*/  @!P1 FMUL R15, R15, R15 ;  /* 0x0000000f0f0f9220 */ /* 0x001fce0000400000 */
[----:B------:R-:W0:Y:S08]  /*0710*/  MUFU.EX2 R10, R10 ;  /* 0x0000000a000a7308 */ /* 0x000e300000000800 */
[----:B------:R-:W5:Y:S01]  /*0720*/  MUFU.EX2 R19, R14 ;  /* 0x0000000e00137308 */ /* 0x000f620000000800 */
[----:B-1----:R-:W-:Y:S01]  /*0730*/  @!P0 FMUL R16, R16, R16 ;  /* 0x0000001010108220 */ /* 0x002fe20000400000 */
[----:B------:R-:W-:Y:S01]  /*0740*/  FSETP.GT.AND P1, PT, R2, 8.50705917302346158658e+37, PT ;  /* 0x7e8000000200780b */ /* 0x000fe20003f24000 */
[----:B------:R-:W-:Y:S01]  /*0750*/  FADD R12, R15, 1 ;  /* 0x3f8000000f0c7421 */ /* 0x000fe20000000000 */
[----:B--2---:R-:W-:Y:S01]  /*0760*/  @!P2 FMUL R17, R17, R17 ;  /* 0x000000111111a220 */ /* 0x004fe20000400000 */
[----:B------:R-:W-:Y:S01]  /*0770*/  FADD R20, R16, 1 ;  /* 0x3f80000010147421 */ /* 0x000fe20000000000 */
[----:B---3--:R-:W-:Y:S01]  /*0780*/  @!P5 FMUL R18, R18, R18 ;  /* 0x000000121212d220 */ /* 0x008fe20000400000 */
[----:B----4-:R-:W-:Y:S01]  /*0790*/  @!P3 FMUL R11, R11, R11 ;  /* 0x0000000b0b0bb220 */ /* 0x010fe20000400000 */
[----:B------:R-:W-:Y:S01]  /*07a0*/  HFMA2.MMA R15, -RZ, RZ, 1.625, 0 ;  /* 0x3e800000ff0f7435 */ /* 0x000fe200000001ff */
[----:B------:R-:W-:Y:S01]  /*07b0*/  FSETP.GT.AND P0, PT, R12, 8.50705917302346158658e+37, PT ;  /* 0x7e8000000c00780b */ /* 0x000fe20003f04000 */
[----:B------:R-:W-:Y:S01]  /*07c0*/  FADD R16, R17, 1 ;  /* 0x3f80000011107421 */ /* 0x000fe20000000000 */
[----:B0-----:R-:W-:Y:S01]  /*07d0*/  @!P6 FMUL R10, R10, R10 ;  /* 0x0000000a0a0ae220 */ /* 0x001fe20000400000 */
[----:B------:R-:W-:Y:S01]  /*07e0*/  FADD R17, R18, 1 ;  /* 0x3f80000012117421 */ /* 0x000fe20000000000 */
[----:B------:R-:W-:Y:S01]  /*07f0*/  FSETP.GT.AND P2, PT, R20, 8.50705917302346158658e+37, PT ;  /* 0x7e8000001400780b */ /* 0x000fe20003f44000 */
[----:B-----5:R-:W-:Y:S01]  /*0800*/  @!P4 FMUL R19, R19, R19 ;  /* 0x000000131313c220 */ /* 0x020fe20000400000 */
[----:B------:R-:W-:Y:S01]  /*0810*/  FADD R18, R11, 1 ;  /* 0x3f8000000b127421 */ /* 0x000fe20000000000 */
[----:B------:R-:W-:-:S02]  /*0820*/  FADD R21, R10, 1 ;  /* 0x3f8000000a157421 */ /* 0x000fc40000000000 */
[----:B------:R-:W-:Y:S01]  /*0830*/  FADD R22, R19, 1 ;  /* 0x3f80000013167421 */ /* 0x000fe20000000000 */
[----:B------:R-:W-:Y:S01]  /*0840*/  FSETP.GT.AND P6, PT, R16, 8.50705917302346158658e+37, PT ;  /* 0x7e8000001000780b */ /* 0x000fe20003fc4000 */
[----:B------:R-:W-:Y:S01]  /*0850*/  @P1 FMUL R2, R2, 0.25 ;  /* 0x3e80000002021820 */ /* 0x000fe20000400000 */
[----:B------:R-:W-:Y:S02]  /*0860*/  FSETP.GT.AND P4, PT, R17, 8.50705917302346158658e+37, PT ;  /* 0x7e8000001100780b */ /* 0x000fe40003f84000 */
[----:B------:R-:W-:Y:S01]  /*0870*/  FSEL R23, R15, 1, P1 ;  /* 0x3f8000000f177808 */ /* 0x000fe20000800000 */
[----:B------:R-:W-:Y:S01]  /*0880*/  @P0 FMUL R12, R12, 0.25 ;  /* 0x3e8000000c0c0820 */ /* 0x000fe20000400000 */
[----:B------:R-:W-:Y:S01]  /*0890*/  FSETP.GT.AND P3, PT, R18, 8.50705917302346158658e+37, PT ;  /* 0x7e8000001200780b */ /* 0x000fe20003f64000 */
[----:B------:R-:W-:Y:S01]  /*08a0*/  @P2 FMUL R20, R20, 0.25 ;  /* 0x3e80000014142820 */ /* 0x000fe20000400000 */
[----:B------:R-:W-:Y:S01]  /*08b0*/  FSETP.GT.AND P5, PT, R21, 8.50705917302346158658e+37, PT ;  /* 0x7e8000001500780b */ /* 0x000fe20003fa4000 */
[----:B------:R-:W0:Y:S01]  /*08c0*/  LDC.64 R10, c[0x0][0x210] ;  /* 0x00008400ff0a7b82 */ /* 0x000e220000000a00 */
[----:B------:R-:W-:Y:S01]  /*08d0*/  FSETP.GT.AND P1, PT, R22, 8.50705917302346158658e+37, PT ;  /* 0x7e8000001600780b */ /* 0x000fe20003f24000 */
[----:B------:R-:W1:Y:S02]  /*08e0*/  MUFU.RCP R2, R2 ;  /* 0x0000000200027308 */ /* 0x000e640000001000 */
[----:B------:R-:W-:-:S02]  /*08f0*/  @P6 FMUL R16, R16, 0.25 ;  /* 0x3e80000010106820 */ /* 0x000fc40000400000 */
[----:B------:R-:W-:-:S04]  /*0900*/  @P4 FMUL R17, R17, 0.25 ;  /* 0x3e80000011114820 */ /* 0x000fc80000400000 */
[----:B------:R-:W2:Y:S01]  /*0910*/  MUFU.RCP R12, R12 ;  /* 0x0000000c000c7308 */ /* 0x000ea20000001000 */
[----:B------:R-:W-:Y:S01]  /*0920*/  @P3 FMUL R18, R18, 0.25 ;  /* 0x3e80000012123820 */ /* 0x000fe20000400000 */
[----:B------:R-:W-:Y:S02]  /*0930*/  @P5 FMUL R21, R21, 0.25 ;  /* 0x3e80000015155820 */ /* 0x000fe40000400000 */
[----:B------:R-:W-:-:S04]  /*0940*/  @P1 FMUL R22, R22, 0.25 ;  /* 0x3e80000016161820 */ /* 0x000fc80000400000 */
[----:B------:R-:W3:Y:S01]  /*0950*/  MUFU.RCP R14, R20 ;  /* 0x00000014000e7308 */ /* 0x000ee20000001000 */
[C---:B------:R-:W-:Y:S02]  /*0960*/  FSEL R25, R15.reuse, 1, P0 ;  /* 0x3f8000000f197808 */ /* 0x040fe40000000000 */
[----:B------:R-:W-:-:S05]  /*0970*/  FSEL R27, R15, 1, P2 ;  /* 0x3f8000000f1b7808 */ /* 0x000fca0001000000 */
[----:B------:R-:W4:Y:S08]  /*0980*/  MUFU.RCP R16, R16 ;  /* 0x0000001000107308 */ /* 0x000f300000001000 */
[----:B------:R1:W5:Y:S08]  /*0990*/  MUFU.RCP R19, R21 ;  /* 0x0000001500137308 */ /* 0x0003700000001000 */
[----:B------:R-:W0:Y:S01]  /*09a0*/  MUFU.RCP R17, R17 ;  /* 0x0000001100117308 */ /* 0x000e220000001000 */
[----:B-1----:R-:W-:-:S07]  /*09b0*/  FMUL R21, R2, R23 ;  /* 0x0000001702157220 */ /* 0x002fce0000400000 */
[----:B------:R-:W1:Y:S08]  /*09c0*/  MUFU.RCP R18, R18 ;  /* 0x0000001200127308 */ /* 0x000e700000001000 */
[----:B------:R-:W1:Y:S01]  /*09d0*/  MUFU.RCP R20, R22 ;  /* 0x0000001600147308 */ /* 0x000e620000001000 */
[----:B--2---:R-:W-:Y:S01]  /*09e0*/  FMUL R12, R12, R25 ;  /* 0x000000190c0c7220 */ /* 0x004fe20000400000 */
[----:B---3--:R-:W-:Y:S01]  /*09f0*/  FMUL R23, R14, R27 ;  /* 0x0000001b0e177220 */ /* 0x008fe20000400000 */
[----:B------:R-:W-:-:S02]  /*0a00*/  FSEL R25, R15, 1, P6 ;  /* 0x3f8000000f197808 */ /* 0x000fc40003000000 */
[C---:B------:R-:W-:Y:S02]  /*0a10*/  FSEL R2, R15.reuse, 1, P5 ;  /* 0x3f8000000f027808 */ /* 0x040fe40002800000 */
[C---:B------:R-:W-:Y:S02]  /*0a20*/  FSEL R14, R15.reuse, 1, P4 ;  /* 0x3f8000000f0e7808 */ /* 0x040fe40002000000 */
[C---:B------:R-:W-:Y:S02]  /*0a30*/  FSEL R27, R15.reuse, 1, P3 ;  /* 0x3f8000000f1b7808 */ /* 0x040fe40001800000 */
[----:B------:R-:W-:Y:S01]  /*0a40*/  FSEL R15, R15, 1, P1 ;  /* 0x3f8000000f0f7808 */ /* 0x000fe20000800000 */
[----:B----4-:R-:W-:Y:S01]  /*0a50*/  FMUL R16, R16, R25 ;  /* 0x0000001910107220 */ /* 0x010fe20000400000 */
[----:B-----5:R-:W-:Y:S01]  /*0a60*/  FMUL R2, R19, R2 ;  /* 0x0000000213027220 */ /* 0x020fe20000400000 */
[----:B0-----:R-:W-:Y:S01]  /*0a70*/  FMUL R17, R17, R14 ;  /* 0x0000000e11117220 */ /* 0x001fe20000400000 */
[----:B-1----:R-:W-:Y:S01]  /*0a80*/  FMUL R18, R18, R27 ;  /* 0x0000001b12127220 */ /* 0x002fe20000400000 */
[----:B------:R-:W-:Y:S01]  /*0a90*/  FMUL R20, R20, R15 ;  /* 0x0000000f14147220 */ /* 0x000fe20000400000 */
[----:B------:R-:W-:Y:S01]  /*0aa0*/  FMUL R7, R7, R16 ;  /* 0x0000001007077220 */ /* 0x000fe20000400000 */
[----:B------:R-:W-:-:S04]  /*0ab0*/  IMAD.WIDE R10, R0, 0x4, R10 ;  /* 0x00000004000a7825 */ /* 0x000fc800078e020a */
[----:B------:R-:W-:Y:S01]  /*0ac0*/  FMUL R4, R4, R21 ;  /* 0x0000001504047220 */ /* 0x000fe20000400000 */
[----:B------:R-:W-:Y:S01]  /*0ad0*/  FMUL R5, R5, R12 ;  /* 0x0000000c05057220 */ /* 0x000fe20000400000 */
[----:B------:R-:W-:Y:S01]  /*0ae0*/  FMUL R6, R6, R23 ;  /* 0x0000001706067220 */ /* 0x000fe20000400000 */
[----:B------:R-:W-:Y:S01]  /*0af0*/  FMUL R16, R3, R2 ;  /* 0x0000000203107220 */ /* 0x000fe20000400000 */
[----:B------:R-:W-:Y:S01]  /*0b00*/  FMUL R17, R8, R17 ;  /* 0x0000001108117220 */ /* 0x000fe20000400000 */
[----:B------:R-:W-:Y:S01]  /*0b10*/  FMUL R18, R9, R18 ;  /* 0x0000001209127220 */ /* 0x000fe20000400000 */
[----:B------:R-:W-:Y:S01]  /*0b20*/  FMUL R19, R13, R20 ;  /* 0x000000140d137220 */ /* 0x000fe20000400000 */
[----:B------:R-:W-:Y:S04]  /*0b30*/  STG.E.128 desc[UR4][R10.64], R4 ;  /* 0x000000040a007986 */ /* 0x000fe8000c101d04 */
[----:B------:R-:W-:Y:S01]  /*0b40*/  STG.E.128 desc[UR4][R10.64+0x800], R16 ;  /* 0x000800100a007986 */ /* 0x000fe2000c101d04 */
[----:B------:R-:W-:Y:S05]  /*0b50*/  EXIT ;  /* 0x000000000000794d */ /* 0x000fea0003800000 */
.L_x_0:
[----:B------:R-:W-:-:S00]  /*0b60*/  BRA `(.L_x_0) ;  /* 0xfffffffc00fc7947 */ /* 0x000fc0000383ffff */
[----:B------:R-:W-:-:S00]  /*0b70*/  NOP ;  /* 0x0000000000007918 */ /* 0x000fc00000000000 */
        /* <DEDUP_REMOVED lines=8> */
.L_x_1:


//--------------------- .nv.constant0.triton_poi_fused_mul_native_group_norm_sigmoid_7 --------------------------
	.section	.nv.constant0.triton_poi_fused_mul_native_group_norm_sigmoid_7,"a",@progbits
	.sectionflags	@""
	.align	4
.nv.constant0.triton_poi_fused_mul_native_group_norm_sigmoid_7:
	.zero		580
